	.headerflags	@"EF_CUDA_TEXMODE_UNIFIED EF_CUDA_64BIT_ADDRESS EF_CUDA_ACCELERATORS EF_CUDA_SM90 EF_CUDA_VIRTUAL_SM(EF_CUDA_SM90)"
	.elftype	@"ET_EXEC"


//--------------------- .nv.info                  --------------------------
	.section	.nv.info,"",@"SHT_CUDA_INFO"
	.align	4


	//----- nvinfo : EIATTR_REGCOUNT
	.align		4
        /*0000*/ 	.byte	0x04, 0x2f
        /*0002*/ 	.short	(.L_1 - .L_0)
	.align		4
.L_0:
        /*0004*/ 	.word	index@(triton_poi_fused_add_10)
        /*0008*/ 	.word	0x00000017


	//----- nvinfo : EIATTR_MIN_STACK_SIZE
	.align		4
.L_1:
        /*000c*/ 	.byte	0x04, 0x12
        /*000e*/ 	.short	(.L_3 - .L_2)
	.align		4
.L_2:
        /*0010*/ 	.word	index@(triton_poi_fused_add_10)
        /*0014*/ 	.word	0x00000000


	//----- nvinfo : EIATTR_FRAME_SIZE
	.align		4
.L_3:
        /*0018*/ 	.byte	0x04, 0x11
        /*001a*/ 	.short	(.L_5 - .L_4)
	.align		4
.L_4:
        /*001c*/ 	.word	index@(triton_poi_fused_add_10)
        /*0020*/ 	.word	0x00000000


	//----- nvinfo : EIATTR_MIN_STACK_SIZE
	.align		4
.L_5:
        /*0024*/ 	.byte	0x04, 0x12
        /*0026*/ 	.short	(.L_7 - .L_6)
	.align		4
.L_6:
        /*0028*/ 	.word	index@(triton_poi_fused_add_10)
        /*002c*/ 	.word	0x00000000
.L_7:


//--------------------- .nv.info.triton_poi_fused_add_10 --------------------------
	.section	.nv.info.triton_poi_fused_add_10,"",@"SHT_CUDA_INFO"
	.sectionflags	@""
	.align	4


	//----- nvinfo : EIATTR_CUDA_API_VERSION
	.align		4
        /*0000*/ 	.byte	0x04, 0x37
        /*0002*/ 	.short	(.L_9 - .L_8)
.L_8:
        /*0004*/ 	.word	0x0000007c


	//----- nvinfo : EIATTR_KPARAM_INFO
	.align		4
.L_9:
        /*0008*/ 	.byte	0x04, 0x17
        /*000a*/ 	.short	(.L_11 - .L_10)
.L_10:
        /*000c*/ 	.word	0x00000000
        /*0010*/ 	.short	0x0005
        /*0012*/ 	.short	0x0024
        /*0014*/ 	.byte	0x00, 0xf0, 0x11, 0x00


	//----- nvinfo : EIATTR_KPARAM_INFO
	.align		4
.L_11:
        /*0018*/ 	.byte	0x04, 0x17
        /*001a*/ 	.short	(.L_13 - .L_12)
.L_12:
        /*001c*/ 	.word	0x00000000
        /*0020*/ 	.short	0x0004
        /*0022*/ 	.short	0x0020
        /*0024*/ 	.byte	0x00, 0xf0, 0x11, 0x00


	//----- nvinfo : EIATTR_KPARAM_INFO
	.align		4
.L_13:
        /*0028*/ 	.byte	0x04, 0x17
        /*002a*/ 	.short	(.L_15 - .L_14)
.L_14:
        /*002c*/ 	.word	0x00000000
        /*0030*/ 	.short	0x0003
        /*0032*/ 	.short	0x0018
        /*0034*/ 	.byte	0x00, 0xf4, 0x21, 0x00


	//----- nvinfo : EIATTR_KPARAM_INFO
	.align		4
.L_15:
        /*0038*/ 	.byte	0x04, 0x17
        /*003a*/ 	.short	(.L_17 - .L_16)
.L_16:
        /*003c*/ 	.word	0x00000000
        /*0040*/ 	.short	0x0002
        /*0042*/ 	.short	0x0010
        /*0044*/ 	.byte	0x00, 0xf4, 0x21, 0x00


	//----- nvinfo : EIATTR_KPARAM_INFO
	.align		4
.L_17:
        /*0048*/ 	.byte	0x04, 0x17
        /*004a*/ 	.short	(.L_19 - .L_18)
.L_18:
        /*004c*/ 	.word	0x00000000
        /*0050*/ 	.short	0x0001
        /*0052*/ 	.short	0x0008
        /*0054*/ 	.byte	0x00, 0xf4, 0x21, 0x00


	//----- nvinfo : EIATTR_KPARAM_INFO
	.align		4
.L_19:
        /*0058*/ 	.byte	0x04, 0x17
        /*005a*/ 	.short	(.L_21 - .L_20)
.L_20:
        /*005c*/ 	.word	0x00000000
        /*0060*/ 	.short	0x0000
        /*0062*/ 	.short	0x0000
        /*0064*/ 	.byte	0x00, 0xf4, 0x21, 0x00


	//----- nvinfo : EIATTR_SPARSE_MMA_MASK
	.align		4
.L_21:
        /*0068*/ 	.byte	0x03, 0x50
        /*006a*/ 	.short	0x0000


	//----- nvinfo : EIATTR_MAXREG_COUNT
	.align		4
        /*006c*/ 	.byte	0x03, 0x1b
        /*006e*/ 	.short	0x00ff


	//----- nvinfo : EIATTR_EXIT_INSTR_OFFSETS
	.align		4
        /*0070*/ 	.byte	0x04, 0x1c
        /*0072*/ 	.short	(.L_23 - .L_22)


	//   ....[0]....
.L_22:
        /*0074*/ 	.word	0x00000340


	//   ....[1]....
        /*0078*/ 	.word	0x00000410


	//----- nvinfo : EIATTR_REQNTID
	.align		4
.L_23:
        /*007c*/ 	.byte	0x04, 0x10
        /*007e*/ 	.short	(.L_25 - .L_24)
.L_24:
        /*0080*/ 	.word	0x00000080
        /*0084*/ 	.word	0x00000001
        /*0088*/ 	.word	0x00000001


	//----- nvinfo : EIATTR_CBANK_PARAM_SIZE
	.align		4
.L_25:
        /*008c*/ 	.byte	0x03, 0x19
        /*008e*/ 	.short	0x0028


	//----- nvinfo : EIATTR_PARAM_CBANK
	.align		4
        /*0090*/ 	.byte	0x04, 0x0a
        /*0092*/ 	.short	(.L_27 - .L_26)
	.align		4
.L_26:
        /*0094*/ 	.word	index@(.nv.constant0.triton_poi_fused_add_10)
        /*0098*/ 	.short	0x0210
        /*009a*/ 	.short	0x0028


	//----- nvinfo : EIATTR_SW_WAR
	.align		4
.L_27:
        /*009c*/ 	.byte	0x04, 0x36
        /*009e*/ 	.short	(.L_29 - .L_28)
.L_28:
        /*00a0*/ 	.word	0x00000008
.L_29:


//--------------------- .nv.callgraph             --------------------------
	.section	.nv.callgraph,"",@"SHT_CUDA_CALLGRAPH"
	.align	4
	.sectionentsize	8
	.align		4
        /*0000*/ 	.word	0x00000000
	.align		4
        /*0004*/ 	.word	0xffffffff
	.align		4
        /*0008*/ 	.word	0x00000000
	.align		4
        /*000c*/ 	.word	0xfffffffe
	.align		4
        /*0010*/ 	.word	0x00000000
	.align		4
        /*0014*/ 	.word	0xfffffffd
	.align		4
        /*0018*/ 	.word	0x00000000
	.align		4
        /*001c*/ 	.word	0xfffffffc


//--------------------- .text.triton_poi_fused_add_10 --------------------------
	.section	.text.triton_poi_fused_add_10,"ax",@progbits
	.sectionflags	@"SHF_BARRIERS=1"
	.align	128
        .global         triton_poi_fused_add_10
        .type           triton_poi_fused_add_10,@function
        .size           triton_poi_fused_add_10,(.L_x_1 - triton_poi_fused_add_10)
        .other          triton_poi_fused_add_10,@"STO_CUDA_ENTRY STV_DEFAULT"
triton_poi_fused_add_10:
.text.triton_poi_fused_add_10:
[----:B------:R-:W0:Y:S01]  /*0000*/  LDC R1, c[0x0][0x28] ;  /* 0x00000a00ff017b82 */ /* 0x000e220000000800 */
[----:B------:R-:W1:Y:S07]  /*0010*/  S2R R8, SR_CTAID.X ;  /* 0x0000000000087919 */ /* 0x000e6e0000002500 */
[----:B------:R-:W2:Y:S01]  /*0020*/  LDC.64 R4, c[0x0][0x218] ;  /* 0x00008600ff047b82 */ /* 0x000ea20000000a00 */
[----:B------:R-:W-:Y:S01]  /*0030*/  ULDC.64 UR6, c[0x0][0x208] ;  /* 0x0000820000067ab9 */ /* 0x000fe20000000a00 */
[----:B------:R-:W3:Y:S01]  /*0040*/  S2R R0, SR_TID.X ;  /* 0x0000000000007919 */ /* 0x000ee20000002100 */
[----:B------:R-:W4:Y:S05]  /*0050*/  S2R R10, SR_CTAID.Y ;  /* 0x00000000000a7919 */ /* 0x000f2a0000002600 */
[----:B------:R-:W5:Y:S08]  /*0060*/  LDC.64 R12, c[0x0][0x220] ;  /* 0x00008800ff0c7b82 */ /* 0x000f700000000a00 */
[----:B------:R-:W5:Y:S01]  /*0070*/  LDC.64 R6, c[0x0][0x210] ;  /* 0x00008400ff067b82 */ /* 0x000f620000000a00 */
[----:B-1----:R-:W-:-:S02]  /*0080*/  IMAD.SHL.U32 R8, R8, 0x40, RZ ;  /* 0x0000004008087824 */ /* 0x002fc400078e00ff */
[----:B---3--:R-:W-:Y:S01]  /*0090*/  IMAD.SHL.U32 R9, R0, 0x2, RZ ;  /* 0x0000000200097824 */ /* 0x008fe200078e00ff */
[----:B------:R-:W-:Y:S01]  /*00a0*/  SHF.R.U32.HI R11, RZ, 0x5, R0 ;  /* 0x00000005ff0b7819 */ /* 0x000fe20000011600 */
[----:B----4-:R-:W-:-:S03]  /*00b0*/  IMAD.SHL.U32 R10, R10, 0x4, RZ ;  /* 0x000000040a0a7824 */ /* 0x010fc600078e00ff */
[----:B------:R-:W-:Y:S02]  /*00c0*/  LOP3.LUT R3, R8, 0x3e, R9, 0xf8, !PT ;  /* 0x0000003e08037812 */ /* 0x000fe400078ef809 */
[----:B------:R-:W-:Y:S02]  /*00d0*/  SGXT.U32 R11, R11, 0x2 ;  /* 0x000000020b0b781a */ /* 0x000fe40000000000 */
[----:B------:R-:W-:Y:S02]  /*00e0*/  ISETP.GE.AND P0, PT, R3, 0x40, PT ;  /* 0x000000400300780c */ /* 0x000fe40003f06270 */
[----:B------:R-:W-:-:S04]  /*00f0*/  LOP3.LUT R2, R10, R11, RZ, 0xfc, !PT ;  /* 0x0000000b0a027212 */ /* 0x000fc800078efcff */
[C---:B------:R-:W-:Y:S01]  /*0100*/  ISETP.LT.AND P0, PT, R2.reuse, 0x10, !P0 ;  /* 0x000000100200780c */ /* 0x040fe20004701270 */
[----:B------:R-:W-:Y:S01]  /*0110*/  IMAD R19, R2, 0x40, R3 ;  /* 0x0000004002137824 */ /* 0x000fe200078e0203 */
[----:B------:R-:W-:-:S03]  /*0120*/  CS2R R2, SRZ ;  /* 0x0000000000027805 */ /* 0x000fc6000001ff00 */
[----:B--2---:R-:W-:Y:S01]  /*0130*/  IMAD.WIDE R14, R19, 0x4, R4 ;  /* 0x00000004130e7825 */ /* 0x004fe200078e0204 */
[----:B------:R-:W-:-:S03]  /*0140*/  CS2R R4, SRZ ;  /* 0x0000000000047805 */ /* 0x000fc6000001ff00 */
[----:B-----5:R-:W-:-:S04]  /*0150*/  IMAD.WIDE R16, R19, 0x4, R12 ;  /* 0x0000000413107825 */ /* 0x020fc800078e020c */
[----:B0-----:R-:W-:Y:S01]  /*0160*/  IMAD.WIDE R12, R19, 0x4, R6 ;  /* 0x00000004130c7825 */ /* 0x001fe200078e0206 */
[----:B------:R0:W2:Y:S01]  /*0170*/  @P0 LDG.E.EL.64 R2, desc[UR6][R14.64] ;  /* 0x000000060e020981 */ /* 0x0000a2000c2e1b00 */
[----:B------:R-:W-:-:S03]  /*0180*/  CS2R R6, SRZ ;  /* 0x0000000000067805 */ /* 0x000fc6000001ff00 */
[----:B------:R-:W2:Y:S04]  /*0190*/  @P0 LDG.E.EL.64 R4, desc[UR6][R16.64] ;  /* 0x0000000610040981 */ /* 0x000ea8000c2e1b00 */
[----:B------:R1:W3:Y:S01]  /*01a0*/  @P0 LDG.E.EL.64 R6, desc[UR6][R12.64] ;  /* 0x000000060c060981 */ /* 0x0002e2000c2e1b00 */
[----:B------:R-:W4:Y:S01]  /*01b0*/  S2UR UR5, SR_CgaCtaId ;  /* 0x00000000000579c3 */ /* 0x000f220000008800 */
[----:B------:R-:W-:Y:S01]  /*01c0*/  IMAD.SHL.U32 R18, R0, 0x8, RZ ;  /* 0x0000000800127824 */ /* 0x000fe200078e00ff */
[----:B------:R-:W-:Y:S01]  /*01d0*/  UMOV UR4, 0x400 ;  /* 0x0000040000047882 */ /* 0x000fe20000000000 */
[----:B------:R-:W-:Y:S02]  /*01e0*/  SHF.R.U32.HI R20, RZ, 0x1, R0 ;  /* 0x00000001ff147819 */ /* 0x000fe40000011600 */
[----:B------:R-:W-:-:S02]  /*01f0*/  LOP3.LUT R9, R10, 0x2, R9, 0xf8, !PT ;  /* 0x000000020a097812 */ /* 0x000fc400078ef809 */
[----:B------:R-:W-:Y:S02]  /*0200*/  LOP3.LUT R19, R18, 0xf8, RZ, 0xc0, !PT ;  /* 0x000000f812137812 */ /* 0x000fe400078ec0ff */
[----:B------:R-:W-:Y:S02]  /*0210*/  LOP3.LUT R11, R11, 0xf8, R18, 0xf8, !PT ;  /* 0x000000f80b0b7812 */ /* 0x000fe400078ef812 */
[----:B0-----:R-:W-:-:S04]  /*0220*/  SGXT.U32 R15, R20, 0x6 ;  /* 0x00000006140f781a */ /* 0x001fc80000000000 */
[----:B------:R-:W-:-:S04]  /*0230*/  LOP3.LUT R8, R8, R15, RZ, 0xfc, !PT ;  /* 0x0000000f08087212 */ /* 0x000fc800078efcff */
[----:B------:R-:W-:-:S04]  /*0240*/  ISETP.GE.AND P0, PT, R8, 0x40, PT ;  /* 0x000000400800780c */ /* 0x000fc80003f06270 */
[----:B------:R-:W-:Y:S01]  /*0250*/  ISETP.LT.AND P0, PT, R9, 0x10, !P0 ;  /* 0x000000100900780c */ /* 0x000fe20004701270 */
[----:B----4-:R-:W-:-:S06]  /*0260*/  UPRMT UR4, UR5, 0x654, UR4 ;  /* 0x0000065405047896 */ /* 0x010fcc0008000004 */
[----:B------:R-:W-:-:S05]  /*0270*/  LEA R14, R19, UR4, 0x1 ;  /* 0x00000004130e7c11 */ /* 0x000fca000f8e08ff */
[----:B-1----:R-:W-:Y:S02]  /*0280*/  IMAD R13, R11, 0x4, R14 ;  /* 0x000000040b0d7824 */ /* 0x002fe400078e020e */
[----:B--2---:R-:W-:Y:S01]  /*0290*/  FADD R11, R4, R2 ;  /* 0x00000002040b7221 */ /* 0x004fe20000000000 */
[----:B------:R-:W-:Y:S01]  /*02a0*/  LOP3.LUT R2, R0, 0x7e, RZ, 0xc0, !PT ;  /* 0x0000007e00027812 */ /* 0x000fe200078ec0ff */
[----:B------:R-:W-:Y:S01]  /*02b0*/  FADD R0, R5, R3 ;  /* 0x0000000305007221 */ /* 0x000fe20000000000 */
[----:B------:R-:W-:Y:S01]  /*02c0*/  LOP3.LUT R3, R18, 0x3f8, RZ, 0xc0, !PT ;  /* 0x000003f812037812 */ /* 0x000fe200078ec0ff */
[----:B---3--:R-:W-:Y:S01]  /*02d0*/  FADD R6, R11, R6 ;  /* 0x000000060b067221 */ /* 0x008fe20000000000 */
[----:B------:R-:W-:Y:S01]  /*02e0*/  LEA R2, R2, UR4, 0x2 ;  /* 0x0000000402027c11 */ /* 0x000fe2000f8e10ff */
[----:B------:R-:W-:-:S03]  /*02f0*/  FADD R0, R0, R7 ;  /* 0x0000000700007221 */ /* 0x000fc60000000000 */
[----:B------:R0:W-:Y:S01]  /*0300*/  STS [R13], R6 ;  /* 0x000000060d007388 */ /* 0x0001e20000000800 */
[----:B------:R-:W-:-:S03]  /*0310*/  IMAD.IADD R5, R2, 0x1, R3 ;  /* 0x0000000102057824 */ /* 0x000fc600078e0203 */
[----:B------:R0:W-:Y:S01]  /*0320*/  STS [R13+0x18], R0 ;  /* 0x000018000d007388 */ /* 0x0001e20000000800 */
[----:B------:R-:W-:Y:S06]  /*0330*/  BAR.SYNC.DEFER_BLOCKING 0x0 ;  /* 0x0000000000007b1d */ /* 0x000fec0000010000 */
[----:B0-----:R-:W-:Y:S05]  /*0340*/  @!P0 EXIT ;  /* 0x000000000000894d */ /* 0x001fea0003800000 */
[----:B------:R-:W0:Y:S01]  /*0350*/  LDS.64 R6, [R5] ;  /* 0x0000000005067984 */ /* 0x000e220000000a00 */
[----:B------:R-:W-:Y:S01]  /*0360*/  SHF.R.S32.HI R0, RZ, 0x1f, R9 ;  /* 0x0000001fff007819 */ /* 0x000fe20000011409 */
[----:B------:R-:W1:Y:S03]  /*0370*/  LDC.64 R2, c[0x0][0x228] ;  /* 0x00008a00ff027b82 */ /* 0x000e660000000a00 */
[----:B------:R-:W-:-:S04]  /*0380*/  LEA.HI R0, R0, R9, RZ, 0x2 ;  /* 0x0000000900007211 */ /* 0x000fc800078f10ff */
[C---:B------:R-:W-:Y:S01]  /*0390*/  LOP3.LUT R4, R0.reuse, 0xfffffffc, RZ, 0xc0, !PT ;  /* 0xfffffffc00047812 */ /* 0x040fe200078ec0ff */
[----:B------:R-:W-:-:S04]  /*03a0*/  IMAD.SHL.U32 R0, R0, 0x40, RZ ;  /* 0x0000004000007824 */ /* 0x000fc800078e00ff */
[----:B------:R-:W-:Y:S01]  /*03b0*/  IMAD.IADD R9, R9, 0x1, -R4 ;  /* 0x0000000109097824 */ /* 0x000fe200078e0a04 */
[----:B------:R-:W-:-:S03]  /*03c0*/  LOP3.LUT R0, R0, 0xffffff00, RZ, 0xc0, !PT ;  /* 0xffffff0000007812 */ /* 0x000fc600078ec0ff */
[----:B------:R-:W-:-:S04]  /*03d0*/  IMAD R9, R8, 0x4, R9 ;  /* 0x0000000408097824 */ /* 0x000fc800078e0209 */
[----:B------:R-:W-:-:S04]  /*03e0*/  IMAD.IADD R9, R9, 0x1, R0 ;  /* 0x0000000109097824 */ /* 0x000fc800078e0200 */
[----:B-1----:R-:W-:-:S05]  /*03f0*/  IMAD.WIDE R2, R9, 0x4, R2 ;  /* 0x0000000409027825 */ /* 0x002fca00078e0202 */
[----:B0-----:R-:W-:Y:S01]  /*0400*/  STG.E.64 desc[UR6][R2.64], R6 ;  /* 0x0000000602007986 */ /* 0x001fe2000c101b06 */
[----:B------:R-:W-:Y:S05]  /*0410*/  EXIT ;  /* 0x000000000000794d */ /* 0x000fea0003800000 */
.L_x_0:
[----:B------:R-:W-:-:S00]  /*0420*/  BRA `(.L_x_0) ;  /* 0xfffffffc00fc7947 */ /* 0x000fc0000383ffff */
[----:B------:R-:W-:-:S00]  /*0430*/  NOP ;  /* 0x0000000000007918 */ /* 0x000fc00000000000 */
        /* <DEDUP_REMOVED lines=12> */
.L_x_1:


//--------------------- .nv.shared.triton_poi_fused_add_10 --------------------------
	.section	.nv.shared.triton_poi_fused_add_10,"aw",@nobits
	.sectionflags	@""
	.align	16
	.zero		1024


//--------------------- .nv.constant0.triton_poi_fused_add_10 --------------------------
	.section	.nv.constant0.triton_poi_fused_add_10,"a",@progbits
	.sectionflags	@""
	.align	4
.nv.constant0.triton_poi_fused_add_10:
	.zero		568
